//
// Generated by NVIDIA NVVM Compiler
//
// Compiler Build ID: CL-36424714
// Cuda compilation tools, release 13.0, V13.0.88
// Based on NVVM 20.0.0
//

.version 9.0
.target sm_100
.address_size 64

	// .globl	_Z10maskKernelPiS_ii
.global .align 1 .b8 _ZN30_INTERNAL_b574833c_4_k_cu_main4cuda3std3__45__cpo5beginE[1];
.global .align 1 .b8 _ZN30_INTERNAL_b574833c_4_k_cu_main4cuda3std3__45__cpo3endE[1];
.global .align 1 .b8 _ZN30_INTERNAL_b574833c_4_k_cu_main4cuda3std3__45__cpo6cbeginE[1];
.global .align 1 .b8 _ZN30_INTERNAL_b574833c_4_k_cu_main4cuda3std3__45__cpo4cendE[1];
.global .align 1 .b8 _ZN30_INTERNAL_b574833c_4_k_cu_main4cuda3std3__45__cpo6rbeginE[1];
.global .align 1 .b8 _ZN30_INTERNAL_b574833c_4_k_cu_main4cuda3std3__45__cpo4rendE[1];
.global .align 1 .b8 _ZN30_INTERNAL_b574833c_4_k_cu_main4cuda3std3__45__cpo7crbeginE[1];
.global .align 1 .b8 _ZN30_INTERNAL_b574833c_4_k_cu_main4cuda3std3__45__cpo5crendE[1];
.global .align 1 .b8 _ZN30_INTERNAL_b574833c_4_k_cu_main4cuda3std3__432_GLOBAL__N__b574833c_4_k_cu_main6ignoreE[1];
.global .align 1 .b8 _ZN30_INTERNAL_b574833c_4_k_cu_main4cuda3std3__419piecewise_constructE[1];
.global .align 1 .b8 _ZN30_INTERNAL_b574833c_4_k_cu_main4cuda3std3__48in_placeE[1];
.global .align 1 .b8 _ZN30_INTERNAL_b574833c_4_k_cu_main4cuda3std3__420unreachable_sentinelE[1];
.global .align 1 .b8 _ZN30_INTERNAL_b574833c_4_k_cu_main4cuda3std3__47nulloptE[1];
.global .align 1 .b8 _ZN30_INTERNAL_b574833c_4_k_cu_main4cuda3std3__48unexpectE[1];
.global .align 1 .b8 _ZN30_INTERNAL_b574833c_4_k_cu_main4cuda3std6ranges3__45__cpo4swapE[1];
.global .align 1 .b8 _ZN30_INTERNAL_b574833c_4_k_cu_main4cuda3std6ranges3__45__cpo9iter_moveE[1];
.global .align 1 .b8 _ZN30_INTERNAL_b574833c_4_k_cu_main4cuda3std6ranges3__45__cpo5beginE[1];
.global .align 1 .b8 _ZN30_INTERNAL_b574833c_4_k_cu_main4cuda3std6ranges3__45__cpo3endE[1];
.global .align 1 .b8 _ZN30_INTERNAL_b574833c_4_k_cu_main4cuda3std6ranges3__45__cpo6cbeginE[1];
.global .align 1 .b8 _ZN30_INTERNAL_b574833c_4_k_cu_main4cuda3std6ranges3__45__cpo4cendE[1];
.global .align 1 .b8 _ZN30_INTERNAL_b574833c_4_k_cu_main4cuda3std6ranges3__45__cpo7advanceE[1];
.global .align 1 .b8 _ZN30_INTERNAL_b574833c_4_k_cu_main4cuda3std6ranges3__45__cpo9iter_swapE[1];
.global .align 1 .b8 _ZN30_INTERNAL_b574833c_4_k_cu_main4cuda3std6ranges3__45__cpo4nextE[1];
.global .align 1 .b8 _ZN30_INTERNAL_b574833c_4_k_cu_main4cuda3std6ranges3__45__cpo4prevE[1];
.global .align 1 .b8 _ZN30_INTERNAL_b574833c_4_k_cu_main4cuda3std6ranges3__45__cpo4dataE[1];
.global .align 1 .b8 _ZN30_INTERNAL_b574833c_4_k_cu_main4cuda3std6ranges3__45__cpo5cdataE[1];
.global .align 1 .b8 _ZN30_INTERNAL_b574833c_4_k_cu_main4cuda3std6ranges3__45__cpo4sizeE[1];
.global .align 1 .b8 _ZN30_INTERNAL_b574833c_4_k_cu_main4cuda3std6ranges3__45__cpo5ssizeE[1];
.global .align 1 .b8 _ZN30_INTERNAL_b574833c_4_k_cu_main4cuda3std6ranges3__45__cpo8distanceE[1];
.global .align 1 .b8 _ZN30_INTERNAL_b574833c_4_k_cu_main6thrust24THRUST_300001_SM_1000_NS8cuda_cub3parE[1];
.global .align 1 .b8 _ZN30_INTERNAL_b574833c_4_k_cu_main6thrust24THRUST_300001_SM_1000_NS8cuda_cub10par_nosyncE[1];
.global .align 1 .b8 _ZN30_INTERNAL_b574833c_4_k_cu_main6thrust24THRUST_300001_SM_1000_NS6system6detail10sequential3seqE[1];
.global .align 1 .b8 _ZN30_INTERNAL_b574833c_4_k_cu_main6thrust24THRUST_300001_SM_1000_NS12placeholders2_1E[1];
.global .align 1 .b8 _ZN30_INTERNAL_b574833c_4_k_cu_main6thrust24THRUST_300001_SM_1000_NS12placeholders2_2E[1];
.global .align 1 .b8 _ZN30_INTERNAL_b574833c_4_k_cu_main6thrust24THRUST_300001_SM_1000_NS12placeholders2_3E[1];
.global .align 1 .b8 _ZN30_INTERNAL_b574833c_4_k_cu_main6thrust24THRUST_300001_SM_1000_NS12placeholders2_4E[1];
.global .align 1 .b8 _ZN30_INTERNAL_b574833c_4_k_cu_main6thrust24THRUST_300001_SM_1000_NS12placeholders2_5E[1];
.global .align 1 .b8 _ZN30_INTERNAL_b574833c_4_k_cu_main6thrust24THRUST_300001_SM_1000_NS12placeholders2_6E[1];
.global .align 1 .b8 _ZN30_INTERNAL_b574833c_4_k_cu_main6thrust24THRUST_300001_SM_1000_NS12placeholders2_7E[1];
.global .align 1 .b8 _ZN30_INTERNAL_b574833c_4_k_cu_main6thrust24THRUST_300001_SM_1000_NS12placeholders2_8E[1];
.global .align 1 .b8 _ZN30_INTERNAL_b574833c_4_k_cu_main6thrust24THRUST_300001_SM_1000_NS12placeholders2_9E[1];
.global .align 1 .b8 _ZN30_INTERNAL_b574833c_4_k_cu_main6thrust24THRUST_300001_SM_1000_NS12placeholders3_10E[1];
.global .align 1 .b8 _ZN30_INTERNAL_b574833c_4_k_cu_main6thrust24THRUST_300001_SM_1000_NS3seqE[1];
.extern .shared .align 16 .b8 temp[];

.visible .entry _Z10maskKernelPiS_ii(
	.param .u64 .ptr .align 1 _Z10maskKernelPiS_ii_param_0,
	.param .u64 .ptr .align 1 _Z10maskKernelPiS_ii_param_1,
	.param .u32 _Z10maskKernelPiS_ii_param_2,
	.param .u32 _Z10maskKernelPiS_ii_param_3
)
{
	.reg .pred 	%p<2>;
	.reg .b32 	%r<10>;
	.reg .b64 	%rd<8>;

	ld.param.u64 	%rd1, [_Z10maskKernelPiS_ii_param_0];
	ld.param.u64 	%rd2, [_Z10maskKernelPiS_ii_param_1];
	ld.param.u32 	%r2, [_Z10maskKernelPiS_ii_param_2];
	ld.param.u32 	%r3, [_Z10maskKernelPiS_ii_param_3];
	mov.u32 	%r4, %tid.x;
	mov.u32 	%r5, %ctaid.x;
	mov.u32 	%r6, %ntid.x;
	mad.lo.s32 	%r1, %r5, %r6, %r4;
	setp.ge.s32 	%p1, %r1, %r3;
	@%p1 bra 	$L__BB0_2;
	cvta.to.global.u64 	%rd3, %rd1;
	cvta.to.global.u64 	%rd4, %rd2;
	mul.wide.s32 	%rd5, %r1, 4;
	add.s64 	%rd6, %rd3, %rd5;
	ld.global.u32 	%r7, [%rd6];
	shr.u32 	%r8, %r7, %r2;
	and.b32  	%r9, %r8, 1;
	add.s64 	%rd7, %rd4, %rd5;
	st.global.u32 	[%rd7], %r9;
$L__BB0_2:
	ret;

}
	// .globl	_Z17computeScanKernelPiS_i
.visible .entry _Z17computeScanKernelPiS_i(
	.param .u64 .ptr .align 1 _Z17computeScanKernelPiS_i_param_0,
	.param .u64 .ptr .align 1 _Z17computeScanKernelPiS_i_param_1,
	.param .u32 _Z17computeScanKernelPiS_i_param_2
)
{
	.reg .pred 	%p<6>;
	.reg .b32 	%r<26>;
	.reg .b64 	%rd<9>;

	ld.param.u64 	%rd1, [_Z17computeScanKernelPiS_i_param_0];
	ld.param.u64 	%rd2, [_Z17computeScanKernelPiS_i_param_1];
	ld.param.u32 	%r9, [_Z17computeScanKernelPiS_i_param_2];
	mov.u32 	%r1, %tid.x;
	mov.u32 	%r10, %ctaid.x;
	mov.u32 	%r2, %ntid.x;
	mad.lo.s32 	%r3, %r10, %r2, %r1;
	setp.ge.s32 	%p1, %r3, %r9;
	shl.b32 	%r11, %r1, 2;
	mov.u32 	%r12, temp;
	add.s32 	%r4, %r12, %r11;
	@%p1 bra 	$L__BB1_2;
	cvta.to.global.u64 	%rd3, %rd1;
	mul.wide.s32 	%rd4, %r3, 4;
	add.s64 	%rd5, %rd3, %rd4;
	ld.global.u32 	%r14, [%rd5];
	st.shared.u32 	[%r4], %r14;
	bra.uni 	$L__BB1_3;
$L__BB1_2:
	mov.b32 	%r13, 0;
	st.shared.u32 	[%r4], %r13;
$L__BB1_3:
	bar.sync 	0;
	setp.lt.u32 	%p2, %r2, 2;
	@%p2 bra 	$L__BB1_8;
	mov.b32 	%r24, 1;
$L__BB1_5:
	setp.lt.u32 	%p3, %r1, %r24;
	mov.b32 	%r25, 0;
	@%p3 bra 	$L__BB1_7;
	sub.s32 	%r17, %r1, %r24;
	shl.b32 	%r18, %r17, 2;
	add.s32 	%r20, %r12, %r18;
	ld.shared.u32 	%r25, [%r20];
$L__BB1_7:
	bar.sync 	0;
	ld.shared.u32 	%r21, [%r4];
	add.s32 	%r22, %r21, %r25;
	st.shared.u32 	[%r4], %r22;
	bar.sync 	0;
	shl.b32 	%r24, %r24, 1;
	setp.lt.u32 	%p4, %r24, %r2;
	@%p4 bra 	$L__BB1_5;
$L__BB1_8:
	setp.ge.s32 	%p5, %r3, %r9;
	@%p5 bra 	$L__BB1_10;
	ld.shared.u32 	%r23, [%r4];
	cvta.to.global.u64 	%rd6, %rd2;
	mul.wide.s32 	%rd7, %r3, 4;
	add.s64 	%rd8, %rd6, %rd7;
	st.global.u32 	[%rd8], %r23;
$L__BB1_10:
	ret;

}
	// .globl	_Z13KernelScatterPiS_S_S_ii
.visible .entry _Z13KernelScatterPiS_S_S_ii(
	.param .u64 .ptr .align 1 _Z13KernelScatterPiS_S_S_ii_param_0,
	.param .u64 .ptr .align 1 _Z13KernelScatterPiS_S_S_ii_param_1,
	.param .u64 .ptr .align 1 _Z13KernelScatterPiS_S_S_ii_param_2,
	.param .u64 .ptr .align 1 _Z13KernelScatterPiS_S_S_ii_param_3,
	.param .u32 _Z13KernelScatterPiS_S_S_ii_param_4,
	.param .u32 _Z13KernelScatterPiS_S_S_ii_param_5
)
{
	.reg .pred 	%p<3>;
	.reg .b32 	%r<15>;
	.reg .b64 	%rd<19>;

	ld.param.u64 	%rd2, [_Z13KernelScatterPiS_S_S_ii_param_0];
	ld.param.u64 	%rd3, [_Z13KernelScatterPiS_S_S_ii_param_1];
	ld.param.u64 	%rd4, [_Z13KernelScatterPiS_S_S_ii_param_2];
	ld.param.u64 	%rd5, [_Z13KernelScatterPiS_S_S_ii_param_3];
	ld.param.u32 	%r6, [_Z13KernelScatterPiS_S_S_ii_param_4];
	ld.param.u32 	%r5, [_Z13KernelScatterPiS_S_S_ii_param_5];
	cvta.to.global.u64 	%rd1, %rd5;
	mov.u32 	%r7, %tid.x;
	mov.u32 	%r8, %ctaid.x;
	mov.u32 	%r9, %ntid.x;
	mad.lo.s32 	%r1, %r8, %r9, %r7;
	setp.ge.s32 	%p1, %r1, %r6;
	@%p1 bra 	$L__BB2_5;
	cvta.to.global.u64 	%rd6, %rd4;
	mul.wide.s32 	%rd7, %r1, 4;
	add.s64 	%rd8, %rd6, %rd7;
	ld.global.u32 	%r10, [%rd8];
	setp.ne.s32 	%p2, %r10, 0;
	@%p2 bra 	$L__BB2_3;
	add.s64 	%rd12, %rd1, %rd7;
	ld.global.u32 	%r14, [%rd12];
	bra.uni 	$L__BB2_4;
$L__BB2_3:
	add.s32 	%r11, %r5, %r1;
	add.s64 	%rd10, %rd1, %rd7;
	ld.global.u32 	%r12, [%rd10];
	sub.s32 	%r14, %r11, %r12;
$L__BB2_4:
	cvta.to.global.u64 	%rd13, %rd2;
	add.s64 	%rd15, %rd13, %rd7;
	ld.global.u32 	%r13, [%rd15];
	cvta.to.global.u64 	%rd16, %rd3;
	mul.wide.s32 	%rd17, %r14, 4;
	add.s64 	%rd18, %rd16, %rd17;
	st.global.u32 	[%rd18], %r13;
$L__BB2_5:
	ret;

}
	// .globl	_ZN3cub18CUB_300001_SM_10006detail11EmptyKernelIvEEvv
.visible .entry _ZN3cub18CUB_300001_SM_10006detail11EmptyKernelIvEEvv()
{


	ret;

}


// ===== COMPILED SASS (sm_100) =====

	.target	sm_100

	.elftype	@"ET_EXEC"


//--------------------- .note.nv.tkinfo           --------------------------
	.section	.note.nv.tkinfo,"",@"SHT_NOTE"
	.sectionflags	@"SHF_NOTE_NV_TKINFO"
	.tkinfo
        /*0018*/ 	.word	0x00000002
        /*0030*/ 	.string	""
        /*0030*/ 	.string	"ptxas"
        /*0030*/ 	.string	"Cuda compilation tools, release 13.0, V13.0.88"
        /*0030*/ 	.string	"Build cuda_13.0.r13.0/compiler.36424714_0"
        /*0030*/ 	.string	"-arch sm_100 -m 64 "



//--------------------- .note.nv.cuinfo           --------------------------
	.section	.note.nv.cuinfo,"",@"SHT_NOTE"
	.sectionflags	@"SHF_NOTE_NV_CUINFO"
        /*0018*/ 	.short	0x0002
        /*001a*/ 	.short	0x0064
        /*001c*/ 	.short	0x0082
	.zero		2


//--------------------- .nv.info                  --------------------------
	.section	.nv.info,"",@"SHT_CUDA_INFO"
	.align	4


	//----- nvinfo : EIATTR_REGCOUNT
	.align		4
        /*0000*/ 	.byte	0x04, 0x2f
        /*0002*/ 	.short	(.L_44 - .L_43)
	.align		4
.L_43:
        /*0004*/ 	.word	index@(_Z10maskKernelPiS_ii)
        /*0008*/ 	.word	0x0000000a


	//----- nvinfo : EIATTR_FRAME_SIZE
	.align		4
.L_44:
        /*000c*/ 	.byte	0x04, 0x11
        /*000e*/ 	.short	(.L_46 - .L_45)
	.align		4
.L_45:
        /*0010*/ 	.word	index@(_Z10maskKernelPiS_ii)
        /*0014*/ 	.word	0x00000000


	//----- nvinfo : EIATTR_REGCOUNT
	.align		4
.L_46:
        /*0018*/ 	.byte	0x04, 0x2f
        /*001a*/ 	.short	(.L_48 - .L_47)
	.align		4
.L_47:
        /*001c*/ 	.word	index@(_Z17computeScanKernelPiS_i)
        /*0020*/ 	.word	0x0000000c


	//----- nvinfo : EIATTR_FRAME_SIZE
	.align		4
.L_48:
        /*0024*/ 	.byte	0x04, 0x11
        /*0026*/ 	.short	(.L_50 - .L_49)
	.align		4
.L_49:
        /*0028*/ 	.word	index@(_Z17computeScanKernelPiS_i)
        /*002c*/ 	.word	0x00000000


	//----- nvinfo : EIATTR_REGCOUNT
	.align		4
.L_50:
        /*0030*/ 	.byte	0x04, 0x2f
        /*0032*/ 	.short	(.L_52 - .L_51)
	.align		4
.L_51:
        /*0034*/ 	.word	index@(_Z13KernelScatterPiS_S_S_ii)
        /*0038*/ 	.word	0x0000000e


	//----- nvinfo : EIATTR_FRAME_SIZE
	.align		4
.L_52:
        /*003c*/ 	.byte	0x04, 0x11
        /*003e*/ 	.short	(.L_54 - .L_53)
	.align		4
.L_53:
        /*0040*/ 	.word	index@(_Z13KernelScatterPiS_S_S_ii)
        /*0044*/ 	.word	0x00000000


	//----- nvinfo : EIATTR_REGCOUNT
	.align		4
.L_54:
        /*0048*/ 	.byte	0x04, 0x2f
        /*004a*/ 	.short	(.L_56 - .L_55)
	.align		4
.L_55:
        /*004c*/ 	.word	index@(_ZN3cub18CUB_300001_SM_10006detail11EmptyKernelIvEEvv)
        /*0050*/ 	.word	0x00000004


	//----- nvinfo : EIATTR_FRAME_SIZE
	.align		4
.L_56:
        /*0054*/ 	.byte	0x04, 0x11
        /*0056*/ 	.short	(.L_58 - .L_57)
	.align		4
.L_57:
        /*0058*/ 	.word	index@(_ZN3cub18CUB_300001_SM_10006detail11EmptyKernelIvEEvv)
        /*005c*/ 	.word	0x00000000


	//----- nvinfo : EIATTR_MIN_STACK_SIZE
	.align		4
.L_58:
        /*0060*/ 	.byte	0x04, 0x12
        /*0062*/ 	.short	(.L_60 - .L_59)
	.align		4
.L_59:
        /*0064*/ 	.word	index@(_ZN3cub18CUB_300001_SM_10006detail11EmptyKernelIvEEvv)
        /*0068*/ 	.word	0x00000000


	//----- nvinfo : EIATTR_MIN_STACK_SIZE
	.align		4
.L_60:
        /*006c*/ 	.byte	0x04, 0x12
        /*006e*/ 	.short	(.L_62 - .L_61)
	.align		4
.L_61:
        /*0070*/ 	.word	index@(_Z13KernelScatterPiS_S_S_ii)
        /*0074*/ 	.word	0x00000000


	//----- nvinfo : EIATTR_MIN_STACK_SIZE
	.align		4
.L_62:
        /*0078*/ 	.byte	0x04, 0x12
        /*007a*/ 	.short	(.L_64 - .L_63)
	.align		4
.L_63:
        /*007c*/ 	.word	index@(_Z17computeScanKernelPiS_i)
        /*0080*/ 	.word	0x00000000


	//----- nvinfo : EIATTR_MIN_STACK_SIZE
	.align		4
.L_64:
        /*0084*/ 	.byte	0x04, 0x12
        /*0086*/ 	.short	(.L_66 - .L_65)
	.align		4
.L_65:
        /*0088*/ 	.word	index@(_Z10maskKernelPiS_ii)
        /*008c*/ 	.word	0x00000000
.L_66:


//--------------------- .nv.compat                --------------------------
	.section	.nv.compat,"",@"SHT_CUDA_COMPAT_INFO"
	.align	4
        /*0000*/ 	.byte	0x02, 0x09, 0x00, 0x00, 0x02, 0x02, 0x01, 0x00, 0x02, 0x05, 0x05, 0x00, 0x03, 0x07, 0x01, 0x01
        /*0010*/ 	.byte	0x02, 0x03, 0x00, 0x00, 0x02, 0x06, 0x01, 0x00, 0x04, 0x0b, 0x08, 0x00, 0x09, 0x00, 0x00, 0x00
        /*0020*/ 	.byte	0x00, 0x00, 0x00, 0x00


//--------------------- .nv.info._ZN3cub18CUB_300001_SM_10006detail11EmptyKernelIvEEvv --------------------------
	.section	.nv.info._ZN3cub18CUB_300001_SM_10006detail11EmptyKernelIvEEvv,"",@"SHT_CUDA_INFO"
	.sectionflags	@""
	.align	4


	//----- nvinfo : EIATTR_CUDA_API_VERSION
	.align		4
        /*0000*/ 	.byte	0x04, 0x37
        /*0002*/ 	.short	(.L_68 - .L_67)
.L_67:
        /*0004*/ 	.word	0x00000082


	//----- nvinfo : EIATTR_SPARSE_MMA_MASK
	.align		4
.L_68:
        /*0008*/ 	.byte	0x03, 0x50
        /*000a*/ 	.short	0x0000


	//----- nvinfo : EIATTR_MAXREG_COUNT
	.align		4
        /*000c*/ 	.byte	0x03, 0x1b
        /*000e*/ 	.short	0x00ff


	//----- nvinfo : EIATTR_MERCURY_ISA_VERSION
	.align		4
        /*0010*/ 	.byte	0x03, 0x5f
        /*0012*/ 	.short	0x0101


	//----- nvinfo : EIATTR_VRC_CTA_INIT_COUNT
	.align		4
        /*0014*/ 	.byte	0x02, 0x4a
	.zero		1
	.zero		1


	//----- nvinfo : EIATTR_EXIT_INSTR_OFFSETS
	.align		4
        /*0018*/ 	.byte	0x04, 0x1c
        /*001a*/ 	.short	(.L_70 - .L_69)


	//   ....[0]....
.L_69:
        /*001c*/ 	.word	0x00000010


	//----- nvinfo : EIATTR_SW_WAR
	.align		4
.L_70:
        /*0020*/ 	.byte	0x04, 0x36
        /*0022*/ 	.short	(.L_72 - .L_71)
.L_71:
        /*0024*/ 	.word	0x00000008
.L_72:


//--------------------- .nv.info._Z13KernelScatterPiS_S_S_ii --------------------------
	.section	.nv.info._Z13KernelScatterPiS_S_S_ii,"",@"SHT_CUDA_INFO"
	.sectionflags	@""
	.align	4


	//----- nvinfo : EIATTR_CUDA_API_VERSION
	.align		4
        /*0000*/ 	.byte	0x04, 0x37
        /*0002*/ 	.short	(.L_74 - .L_73)
.L_73:
        /*0004*/ 	.word	0x00000082


	//----- nvinfo : EIATTR_KPARAM_INFO
	.align		4
.L_74:
        /*0008*/ 	.byte	0x04, 0x17
        /*000a*/ 	.short	(.L_76 - .L_75)
.L_75:
        /*000c*/ 	.word	0x00000000
        /*0010*/ 	.short	0x0005
        /*0012*/ 	.short	0x0024
        /*0014*/ 	.byte	0x00, 0xf0, 0x11, 0x00


	//----- nvinfo : EIATTR_KPARAM_INFO
	.align		4
.L_76:
        /*0018*/ 	.byte	0x04, 0x17
        /*001a*/ 	.short	(.L_78 - .L_77)
.L_77:
        /*001c*/ 	.word	0x00000000
        /*0020*/ 	.short	0x0004
        /*0022*/ 	.short	0x0020
        /*0024*/ 	.byte	0x00, 0xf0, 0x11, 0x00


	//----- nvinfo : EIATTR_KPARAM_INFO
	.align		4
.L_78:
        /*0028*/ 	.byte	0x04, 0x17
        /*002a*/ 	.short	(.L_80 - .L_79)
.L_79:
        /*002c*/ 	.word	0x00000000
        /*0030*/ 	.short	0x0003
        /*0032*/ 	.short	0x0018
        /*0034*/ 	.byte	0x00, 0xf5, 0x21, 0x00


	//----- nvinfo : EIATTR_KPARAM_INFO
	.align		4
.L_80:
        /*0038*/ 	.byte	0x04, 0x17
        /*003a*/ 	.short	(.L_82 - .L_81)
.L_81:
        /*003c*/ 	.word	0x00000000
        /*0040*/ 	.short	0x0002
        /*0042*/ 	.short	0x0010
        /*0044*/ 	.byte	0x00, 0xf5, 0x21, 0x00


	//----- nvinfo : EIATTR_KPARAM_INFO
	.align		4
.L_82:
        /*0048*/ 	.byte	0x04, 0x17
        /*004a*/ 	.short	(.L_84 - .L_83)
.L_83:
        /*004c*/ 	.word	0x00000000
        /*0050*/ 	.short	0x0001
        /*0052*/ 	.short	0x0008
        /*0054*/ 	.byte	0x00, 0xf5, 0x21, 0x00


	//----- nvinfo : EIATTR_KPARAM_INFO
	.align		4
.L_84:
        /*0058*/ 	.byte	0x04, 0x17
        /*005a*/ 	.short	(.L_86 - .L_85)
.L_85:
        /*005c*/ 	.word	0x00000000
        /*0060*/ 	.short	0x0000
        /*0062*/ 	.short	0x0000
        /*0064*/ 	.byte	0x00, 0xf5, 0x21, 0x00


	//----- nvinfo : EIATTR_SPARSE_MMA_MASK
	.align		4
.L_86:
        /*0068*/ 	.byte	0x03, 0x50
        /*006a*/ 	.short	0x0000


	//----- nvinfo : EIATTR_MAXREG_COUNT
	.align		4
        /*006c*/ 	.byte	0x03, 0x1b
        /*006e*/ 	.short	0x00ff


	//----- nvinfo : EIATTR_MERCURY_ISA_VERSION
	.align		4
        /*0070*/ 	.byte	0x03, 0x5f
        /*0072*/ 	.short	0x0101


	//----- nvinfo : EIATTR_VRC_CTA_INIT_COUNT
	.align		4
        /*0074*/ 	.byte	0x02, 0x4a
	.zero		1
	.zero		1


	//----- nvinfo : EIATTR_EXIT_INSTR_OFFSETS
	.align		4
        /*0078*/ 	.byte	0x04, 0x1c
        /*007a*/ 	.short	(.L_88 - .L_87)


	//   ....[0]....
.L_87:
        /*007c*/ 	.word	0x00000070


	//   ....[1]....
        /*0080*/ 	.word	0x00000180


	//----- nvinfo : EIATTR_CBANK_PARAM_SIZE
	.align		4
.L_88:
        /*0084*/ 	.byte	0x03, 0x19
        /*0086*/ 	.short	0x0028


	//----- nvinfo : EIATTR_PARAM_CBANK
	.align		4
        /*0088*/ 	.byte	0x04, 0x0a
        /*008a*/ 	.short	(.L_90 - .L_89)
	.align		4
.L_89:
        /*008c*/ 	.word	index@(.nv.constant0._Z13KernelScatterPiS_S_S_ii)
        /*0090*/ 	.short	0x0380
        /*0092*/ 	.short	0x0028


	//----- nvinfo : EIATTR_SW_WAR
	.align		4
.L_90:
        /*0094*/ 	.byte	0x04, 0x36
        /*0096*/ 	.short	(.L_92 - .L_91)
.L_91:
        /*0098*/ 	.word	0x00000008
.L_92:


//--------------------- .nv.info._Z17computeScanKernelPiS_i --------------------------
	.section	.nv.info._Z17computeScanKernelPiS_i,"",@"SHT_CUDA_INFO"
	.sectionflags	@""
	.align	4


	//----- nvinfo : EIATTR_CUDA_API_VERSION
	.align		4
        /*0000*/ 	.byte	0x04, 0x37
        /*0002*/ 	.short	(.L_94 - .L_93)
.L_93:
        /*0004*/ 	.word	0x00000082


	//----- nvinfo : EIATTR_KPARAM_INFO
	.align		4
.L_94:
        /*0008*/ 	.byte	0x04, 0x17
        /*000a*/ 	.short	(.L_96 - .L_95)
.L_95:
        /*000c*/ 	.word	0x00000000
        /*0010*/ 	.short	0x0002
        /*0012*/ 	.short	0x0010
        /*0014*/ 	.byte	0x00, 0xf0, 0x11, 0x00


	//----- nvinfo : EIATTR_KPARAM_INFO
	.align		4
.L_96:
        /*0018*/ 	.byte	0x04, 0x17
        /*001a*/ 	.short	(.L_98 - .L_97)
.L_97:
        /*001c*/ 	.word	0x00000000
        /*0020*/ 	.short	0x0001
        /*0022*/ 	.short	0x0008
        /*0024*/ 	.byte	0x00, 0xf5, 0x21, 0x00


	//----- nvinfo : EIATTR_KPARAM_INFO
	.align		4
.L_98:
        /*0028*/ 	.byte	0x04, 0x17
        /*002a*/ 	.short	(.L_100 - .L_99)
.L_99:
        /*002c*/ 	.word	0x00000000
        /*0030*/ 	.short	0x0000
        /*0032*/ 	.short	0x0000
        /*0034*/ 	.byte	0x00, 0xf5, 0x21, 0x00


	//----- nvinfo : EIATTR_SPARSE_MMA_MASK
	.align		4
.L_100:
        /*0038*/ 	.byte	0x03, 0x50
        /*003a*/ 	.short	0x0000


	//----- nvinfo : EIATTR_MAXREG_COUNT
	.align		4
        /*003c*/ 	.byte	0x03, 0x1b
        /*003e*/ 	.short	0x00ff


	//----- nvinfo : EIATTR_NUM_BARRIERS
	.align		4
        /*0040*/ 	.byte	0x02, 0x4c
        /*0042*/ 	.byte	0x01
	.zero		1


	//----- nvinfo : EIATTR_MERCURY_ISA_VERSION
	.align		4
        /*0044*/ 	.byte	0x03, 0x5f
        /*0046*/ 	.short	0x0101


	//----- nvinfo : EIATTR_VRC_CTA_INIT_COUNT
	.align		4
        /*0048*/ 	.byte	0x02, 0x4a
	.zero		1
	.zero		1


	//----- nvinfo : EIATTR_EXIT_INSTR_OFFSETS
	.align		4
        /*004c*/ 	.byte	0x04, 0x1c
        /*004e*/ 	.short	(.L_102 - .L_101)


	//   ....[0]....
.L_101:
        /*0050*/ 	.word	0x00000240


	//   ....[1]....
        /*0054*/ 	.word	0x00000290


	//----- nvinfo : EIATTR_CBANK_PARAM_SIZE
	.align		4
.L_102:
        /*0058*/ 	.byte	0x03, 0x19
        /*005a*/ 	.short	0x0014


	//----- nvinfo : EIATTR_PARAM_CBANK
	.align		4
        /*005c*/ 	.byte	0x04, 0x0a
        /*005e*/ 	.short	(.L_104 - .L_103)
	.align		4
.L_103:
        /*0060*/ 	.word	index@(.nv.constant0._Z17computeScanKernelPiS_i)
        /*0064*/ 	.short	0x0380
        /*0066*/ 	.short	0x0014


	//----- nvinfo : EIATTR_SW_WAR
	.align		4
.L_104:
        /*0068*/ 	.byte	0x04, 0x36
        /*006a*/ 	.short	(.L_106 - .L_105)
.L_105:
        /*006c*/ 	.word	0x00000008
.L_106:


//--------------------- .nv.info._Z10maskKernelPiS_ii --------------------------
	.section	.nv.info._Z10maskKernelPiS_ii,"",@"SHT_CUDA_INFO"
	.sectionflags	@""
	.align	4


	//----- nvinfo : EIATTR_CUDA_API_VERSION
	.align		4
        /*0000*/ 	.byte	0x04, 0x37
        /*0002*/ 	.short	(.L_108 - .L_107)
.L_107:
        /*0004*/ 	.word	0x00000082


	//----- nvinfo : EIATTR_KPARAM_INFO
	.align		4
.L_108:
        /*0008*/ 	.byte	0x04, 0x17
        /*000a*/ 	.short	(.L_110 - .L_109)
.L_109:
        /*000c*/ 	.word	0x00000000
        /*0010*/ 	.short	0x0003
        /*0012*/ 	.short	0x0014
        /*0014*/ 	.byte	0x00, 0xf0, 0x11, 0x00


	//----- nvinfo : EIATTR_KPARAM_INFO
	.align		4
.L_110:
        /*0018*/ 	.byte	0x04, 0x17
        /*001a*/ 	.short	(.L_112 - .L_111)
.L_111:
        /*001c*/ 	.word	0x00000000
        /*0020*/ 	.short	0x0002
        /*0022*/ 	.short	0x0010
        /*0024*/ 	.byte	0x00, 0xf0, 0x11, 0x00


	//----- nvinfo : EIATTR_KPARAM_INFO
	.align		4
.L_112:
        /*0028*/ 	.byte	0x04, 0x17
        /*002a*/ 	.short	(.L_114 - .L_113)
.L_113:
        /*002c*/ 	.word	0x00000000
        /*0030*/ 	.short	0x0001
        /*0032*/ 	.short	0x0008
        /*0034*/ 	.byte	0x00, 0xf5, 0x21, 0x00


	//----- nvinfo : EIATTR_KPARAM_INFO
	.align		4
.L_114:
        /*0038*/ 	.byte	0x04, 0x17
        /*003a*/ 	.short	(.L_116 - .L_115)
.L_115:
        /*003c*/ 	.word	0x00000000
        /*0040*/ 	.short	0x0000
        /*0042*/ 	.short	0x0000
        /*0044*/ 	.byte	0x00, 0xf5, 0x21, 0x00


	//----- nvinfo : EIATTR_SPARSE_MMA_MASK
	.align		4
.L_116:
        /*0048*/ 	.byte	0x03, 0x50
        /*004a*/ 	.short	0x0000


	//----- nvinfo : EIATTR_MAXREG_COUNT
	.align		4
        /*004c*/ 	.byte	0x03, 0x1b
        /*004e*/ 	.short	0x00ff


	//----- nvinfo : EIATTR_MERCURY_ISA_VERSION
	.align		4
        /*0050*/ 	.byte	0x03, 0x5f
        /*0052*/ 	.short	0x0101


	//----- nvinfo : EIATTR_VRC_CTA_INIT_COUNT
	.align		4
        /*0054*/ 	.byte	0x02, 0x4a
	.zero		1
	.zero		1


	//----- nvinfo : EIATTR_EXIT_INSTR_OFFSETS
	.align		4
        /*0058*/ 	.byte	0x04, 0x1c
        /*005a*/ 	.short	(.L_118 - .L_117)


	//   ....[0]....
.L_117:
        /*005c*/ 	.word	0x00000070


	//   ....[1]....
        /*0060*/ 	.word	0x00000120


	//----- nvinfo : EIATTR_CBANK_PARAM_SIZE
	.align		4
.L_118:
        /*0064*/ 	.byte	0x03, 0x19
        /*0066*/ 	.short	0x0018


	//----- nvinfo : EIATTR_PARAM_CBANK
	.align		4
        /*0068*/ 	.byte	0x04, 0x0a
        /*006a*/ 	.short	(.L_120 - .L_119)
	.align		4
.L_119:
        /*006c*/ 	.word	index@(.nv.constant0._Z10maskKernelPiS_ii)
        /*0070*/ 	.short	0x0380
        /*0072*/ 	.short	0x0018


	//----- nvinfo : EIATTR_SW_WAR
	.align		4
.L_120:
        /*0074*/ 	.byte	0x04, 0x36
        /*0076*/ 	.short	(.L_122 - .L_121)
.L_121:
        /*0078*/ 	.word	0x00000008
.L_122:


//--------------------- .nv.callgraph             --------------------------
	.section	.nv.callgraph,"",@"SHT_CUDA_CALLGRAPH"
	.align	4
	.sectionentsize	8
	.align		4
        /*0000*/ 	.word	0x00000000
	.align		4
        /*0004*/ 	.word	0xffffffff
	.align		4
        /*0008*/ 	.word	0x00000000
	.align		4
        /*000c*/ 	.word	0xfffffffe
	.align		4
        /*0010*/ 	.word	0x00000000
	.align		4
        /*0014*/ 	.word	0xfffffffd
	.align		4
        /*0018*/ 	.word	0x00000000
	.align		4
        /*001c*/ 	.word	0xfffffffc


//--------------------- .nv.constant4             --------------------------
	.section	.nv.constant4,"a",@progbits
	.align	8
	.align		8
.nv.constant4:
        /*0000*/ 	.dword	_ZN30_INTERNAL_b574833c_4_k_cu_main4cuda3std3__45__cpo5beginE
	.align		8
        /*0008*/ 	.dword	_ZN30_INTERNAL_b574833c_4_k_cu_main4cuda3std3__45__cpo3endE
	.align		8
        /*0010*/ 	.dword	_ZN30_INTERNAL_b574833c_4_k_cu_main4cuda3std3__45__cpo6cbeginE
	.align		8
        /*0018*/ 	.dword	_ZN30_INTERNAL_b574833c_4_k_cu_main4cuda3std3__45__cpo4cendE
	.align		8
        /*0020*/ 	.dword	_ZN30_INTERNAL_b574833c_4_k_cu_main4cuda3std3__45__cpo6rbeginE
	.align		8
        /*0028*/ 	.dword	_ZN30_INTERNAL_b574833c_4_k_cu_main4cuda3std3__45__cpo4rendE
	.align		8
        /*0030*/ 	.dword	_ZN30_INTERNAL_b574833c_4_k_cu_main4cuda3std3__45__cpo7crbeginE
	.align		8
        /*0038*/ 	.dword	_ZN30_INTERNAL_b574833c_4_k_cu_main4cuda3std3__45__cpo5crendE
	.align		8
        /*0040*/ 	.dword	_ZN30_INTERNAL_b574833c_4_k_cu_main4cuda3std3__432_GLOBAL__N__b574833c_4_k_cu_main6ignoreE
	.align		8
        /*0048*/ 	.dword	_ZN30_INTERNAL_b574833c_4_k_cu_main4cuda3std3__419piecewise_constructE
	.align		8
        /*0050*/ 	.dword	_ZN30_INTERNAL_b574833c_4_k_cu_main4cuda3std3__48in_placeE
	.align		8
        /*0058*/ 	.dword	_ZN30_INTERNAL_b574833c_4_k_cu_main4cuda3std3__420unreachable_sentinelE
	.align		8
        /*0060*/ 	.dword	_ZN30_INTERNAL_b574833c_4_k_cu_main4cuda3std3__47nulloptE
	.align		8
        /*0068*/ 	.dword	_ZN30_INTERNAL_b574833c_4_k_cu_main4cuda3std3__48unexpectE
	.align		8
        /*0070*/ 	.dword	_ZN30_INTERNAL_b574833c_4_k_cu_main4cuda3std6ranges3__45__cpo4swapE
	.align		8
        /*0078*/ 	.dword	_ZN30_INTERNAL_b574833c_4_k_cu_main4cuda3std6ranges3__45__cpo9iter_moveE
	.align		8
        /*0080*/ 	.dword	_ZN30_INTERNAL_b574833c_4_k_cu_main4cuda3std6ranges3__45__cpo5beginE
	.align		8
        /*0088*/ 	.dword	_ZN30_INTERNAL_b574833c_4_k_cu_main4cuda3std6ranges3__45__cpo3endE
	.align		8
        /*0090*/ 	.dword	_ZN30_INTERNAL_b574833c_4_k_cu_main4cuda3std6ranges3__45__cpo6cbeginE
	.align		8
        /*0098*/ 	.dword	_ZN30_INTERNAL_b574833c_4_k_cu_main4cuda3std6ranges3__45__cpo4cendE
	.align		8
        /*00a0*/ 	.dword	_ZN30_INTERNAL_b574833c_4_k_cu_main4cuda3std6ranges3__45__cpo7advanceE
	.align		8
        /*00a8*/ 	.dword	_ZN30_INTERNAL_b574833c_4_k_cu_main4cuda3std6ranges3__45__cpo9iter_swapE
	.align		8
        /*00b0*/ 	.dword	_ZN30_INTERNAL_b574833c_4_k_cu_main4cuda3std6ranges3__45__cpo4nextE
	.align		8
        /*00b8*/ 	.dword	_ZN30_INTERNAL_b574833c_4_k_cu_main4cuda3std6ranges3__45__cpo4prevE
	.align		8
        /*00c0*/ 	.dword	_ZN30_INTERNAL_b574833c_4_k_cu_main4cuda3std6ranges3__45__cpo4dataE
	.align		8
        /*00c8*/ 	.dword	_ZN30_INTERNAL_b574833c_4_k_cu_main4cuda3std6ranges3__45__cpo5cdataE
	.align		8
        /*00d0*/ 	.dword	_ZN30_INTERNAL_b574833c_4_k_cu_main4cuda3std6ranges3__45__cpo4sizeE
	.align		8
        /*00d8*/ 	.dword	_ZN30_INTERNAL_b574833c_4_k_cu_main4cuda3std6ranges3__45__cpo5ssizeE
	.align		8
        /*00e0*/ 	.dword	_ZN30_INTERNAL_b574833c_4_k_cu_main4cuda3std6ranges3__45__cpo8distanceE
	.align		8
        /*00e8*/ 	.dword	_ZN30_INTERNAL_b574833c_4_k_cu_main6thrust24THRUST_300001_SM_1000_NS8cuda_cub3parE
	.align		8
        /*00f0*/ 	.dword	_ZN30_INTERNAL_b574833c_4_k_cu_main6thrust24THRUST_300001_SM_1000_NS8cuda_cub10par_nosyncE
	.align		8
        /*00f8*/ 	.dword	_ZN30_INTERNAL_b574833c_4_k_cu_main6thrust24THRUST_300001_SM_1000_NS6system6detail10sequential3seqE
	.align		8
        /*0100*/ 	.dword	_ZN30_INTERNAL_b574833c_4_k_cu_main6thrust24THRUST_300001_SM_1000_NS12placeholders2_1E
	.align		8
        /*0108*/ 	.dword	_ZN30_INTERNAL_b574833c_4_k_cu_main6thrust24THRUST_300001_SM_1000_NS12placeholders2_2E
	.align		8
        /*0110*/ 	.dword	_ZN30_INTERNAL_b574833c_4_k_cu_main6thrust24THRUST_300001_SM_1000_NS12placeholders2_3E
	.align		8
        /*0118*/ 	.dword	_ZN30_INTERNAL_b574833c_4_k_cu_main6thrust24THRUST_300001_SM_1000_NS12placeholders2_4E
	.align		8
        /*0120*/ 	.dword	_ZN30_INTERNAL_b574833c_4_k_cu_main6thrust24THRUST_300001_SM_1000_NS12placeholders2_5E
	.align		8
        /*0128*/ 	.dword	_ZN30_INTERNAL_b574833c_4_k_cu_main6thrust24THRUST_300001_SM_1000_NS12placeholders2_6E
	.align		8
        /*0130*/ 	.dword	_ZN30_INTERNAL_b574833c_4_k_cu_main6thrust24THRUST_300001_SM_1000_NS12placeholders2_7E
	.align		8
        /*0138*/ 	.dword	_ZN30_INTERNAL_b574833c_4_k_cu_main6thrust24THRUST_300001_SM_1000_NS12placeholders2_8E
	.align		8
        /*0140*/ 	.dword	_ZN30_INTERNAL_b574833c_4_k_cu_main6thrust24THRUST_300001_SM_1000_NS12placeholders2_9E
	.align		8
        /*0148*/ 	.dword	_ZN30_INTERNAL_b574833c_4_k_cu_main6thrust24THRUST_300001_SM_1000_NS12placeholders3_10E
	.align		8
        /*0150*/ 	.dword	_ZN30_INTERNAL_b574833c_4_k_cu_main6thrust24THRUST_300001_SM_1000_NS3seqE


//--------------------- .text._ZN3cub18CUB_300001_SM_10006detail11EmptyKernelIvEEvv --------------------------
	.section	.text._ZN3cub18CUB_300001_SM_10006detail11EmptyKernelIvEEvv,"ax",@progbits
	.align	128
        .global         _ZN3cub18CUB_300001_SM_10006detail11EmptyKernelIvEEvv
        .type           _ZN3cub18CUB_300001_SM_10006detail11EmptyKernelIvEEvv,@function
        .size           _ZN3cub18CUB_300001_SM_10006detail11EmptyKernelIvEEvv,(.L_x_6 - _ZN3cub18CUB_300001_SM_10006detail11EmptyKernelIvEEvv)
        .other          _ZN3cub18CUB_300001_SM_10006detail11EmptyKernelIvEEvv,@"STO_CUDA_ENTRY STV_DEFAULT"
_ZN3cub18CUB_300001_SM_10006detail11EmptyKernelIvEEvv:
.text._ZN3cub18CUB_300001_SM_10006detail11EmptyKernelIvEEvv:
[----:B------:R-:W-:Y:S01]  /*0000*/  LDC R1, c[0x0][0x37c] ;  /* 0x0000df00ff017b82 */ /* 0x000fe20000000800 */
[----:B------:R-:W-:Y:S05]  /*0010*/  EXIT ;  /* 0x000000000000794d */ /* 0x000fea0003800000 */
.L_x_0:
[----:B------:R-:W-:-:S00]  /*0020*/  BRA `(.L_x_0) ;  /* 0xfffffffc00fc7947 */ /* 0x000fc0000383ffff */
[----:B------:R-:W-:-:S00]  /*0030*/  NOP ;  /* 0x0000000000007918 */ /* 0x000fc00000000000 */
        /* <DEDUP_REMOVED lines=12> */
.L_x_6:


//--------------------- .text._Z13KernelScatterPiS_S_S_ii --------------------------
	.section	.text._Z13KernelScatterPiS_S_S_ii,"ax",@progbits
	.align	128
        .global         _Z13KernelScatterPiS_S_S_ii
        .type           _Z13KernelScatterPiS_S_S_ii,@function
        .size           _Z13KernelScatterPiS_S_S_ii,(.L_x_7 - _Z13KernelScatterPiS_S_S_ii)
        .other          _Z13KernelScatterPiS_S_S_ii,@"STO_CUDA_ENTRY STV_DEFAULT"
_Z13KernelScatterPiS_S_S_ii:
.text._Z13KernelScatterPiS_S_S_ii:
[----:B------:R-:W-:Y:S01]  /*0000*/  LDC R1, c[0x0][0x37c] ;  /* 0x0000df00ff017b82 */ /* 0x000fe20000000800 */
[----:B------:R-:W0:Y:S07]  /*0010*/  S2R R11, SR_TID.X ;  /* 0x00000000000b7919 */ /* 0x000e2e0000002100 */
[----:B------:R-:W0:Y:S01]  /*0020*/  S2UR UR4, SR_CTAID.X ;  /* 0x00000000000479c3 */ /* 0x000e220000002500 */
[----:B------:R-:W1:Y:S07]  /*0030*/  LDCU UR5, c[0x0][0x3a0] ;  /* 0x00007400ff0577ac */ /* 0x000e6e0008000800 */
[----:B------:R-:W0:Y:S02]  /*0040*/  LDC R0, c[0x0][0x360] ;  /* 0x0000d800ff007b82 */ /* 0x000e240000000800 */
[----:B0-----:R-:W-:-:S05]  /*0050*/  IMAD R11, R0, UR4, R11 ;  /* 0x00000004000b7c24 */ /* 0x001fca000f8e020b */
[----:B-1----:R-:W-:-:S13]  /*0060*/  ISETP.GE.AND P0, PT, R11, UR5, PT ;  /* 0x000000050b007c0c */ /* 0x002fda000bf06270 */
[----:B------:R-:W-:Y:S05]  /*0070*/  @P0 EXIT ;  /* 0x000000000000094d */ /* 0x000fea0003800000 */
[----:B------:R-:W0:Y:S01]  /*0080*/  LDC.64 R2, c[0x0][0x390] ;  /* 0x0000e400ff027b82 */ /* 0x000e220000000a00 */
[----:B------:R-:W1:Y:S07]  /*0090*/  LDCU.64 UR4, c[0x0][0x358] ;  /* 0x00006b00ff0477ac */ /* 0x000e6e0008000a00 */
[----:B------:R-:W2:Y:S08]  /*00a0*/  LDC.64 R4, c[0x0][0x398] ;  /* 0x0000e600ff047b82 */ /* 0x000eb00000000a00 */
[----:B------:R-:W3:Y:S01]  /*00b0*/  LDC.64 R6, c[0x0][0x380] ;  /* 0x0000e000ff067b82 */ /* 0x000ee20000000a00 */
[----:B0-----:R-:W-:-:S07]  /*00c0*/  IMAD.WIDE R2, R11, 0x4, R2 ;  /* 0x000000040b027825 */ /* 0x001fce00078e0202 */
[----:B------:R-:W0:Y:S01]  /*00d0*/  LDC.64 R8, c[0x0][0x388] ;  /* 0x0000e200ff087b82 */ /* 0x000e220000000a00 */
[----:B-1----:R-:W4:Y:S01]  /*00e0*/  LDG.E R2, desc[UR4][R2.64] ;  /* 0x0000000402027981 */ /* 0x002f22000c1e1900 */
[----:B--2---:R-:W-:-:S06]  /*00f0*/  IMAD.WIDE R4, R11, 0x4, R4 ;  /* 0x000000040b047825 */ /* 0x004fcc00078e0204 */
[----:B------:R-:W2:Y:S01]  /*0100*/  LDG.E R4, desc[UR4][R4.64] ;  /* 0x0000000404047981 */ /* 0x000ea2000c1e1900 */
[----:B---3--:R-:W-:-:S06]  /*0110*/  IMAD.WIDE R6, R11, 0x4, R6 ;  /* 0x000000040b067825 */ /* 0x008fcc00078e0206 */
[----:B------:R-:W3:Y:S01]  /*0120*/  LDG.E R7, desc[UR4][R6.64] ;  /* 0x0000000406077981 */ /* 0x000ee2000c1e1900 */
[----:B----4-:R-:W-:-:S13]  /*0130*/  ISETP.NE.AND P0, PT, R2, RZ, PT ;  /* 0x000000ff0200720c */ /* 0x010fda0003f05270 */
[----:B------:R-:W2:Y:S02]  /*0140*/  @P0 LDC R0, c[0x0][0x3a4] ;  /* 0x0000e900ff000b82 */ /* 0x000ea40000000800 */
[----:B--2---:R-:W-:-:S05]  /*0150*/  @P0 IADD3 R4, PT, PT, -R4, R0, R11 ;  /* 0x0000000004040210 */ /* 0x004fca0007ffe10b */
[----:B0-----:R-:W-:-:S05]  /*0160*/  IMAD.WIDE R2, R4, 0x4, R8 ;  /* 0x0000000404027825 */ /* 0x001fca00078e0208 */
[----:B---3--:R-:W-:Y:S01]  /*0170*/  STG.E desc[UR4][R2.64], R7 ;  /* 0x0000000702007986 */ /* 0x008fe2000c101904 */
[----:B------:R-:W-:Y:S05]  /*0180*/  EXIT ;  /* 0x000000000000794d */ /* 0x000fea0003800000 */
.L_x_1:
        /* <DEDUP_REMOVED lines=15> */
.L_x_7:


//--------------------- .text._Z17computeScanKernelPiS_i --------------------------
	.section	.text._Z17computeScanKernelPiS_i,"ax",@progbits
	.align	128
        .global         _Z17computeScanKernelPiS_i
        .type           _Z17computeScanKernelPiS_i,@function
        .size           _Z17computeScanKernelPiS_i,(.L_x_8 - _Z17computeScanKernelPiS_i)
        .other          _Z17computeScanKernelPiS_i,@"STO_CUDA_ENTRY STV_DEFAULT"
_Z17computeScanKernelPiS_i:
.text._Z17computeScanKernelPiS_i:
[----:B------:R-:W-:Y:S01]  /*0000*/  LDC R1, c[0x0][0x37c] ;  /* 0x0000df00ff017b82 */ /* 0x000fe20000000800 */
[----:B------:R-:W0:Y:S07]  /*0010*/  S2R R4, SR_TID.X ;  /* 0x0000000000047919 */ /* 0x000e2e0000002100 */
[----:B------:R-:W0:Y:S01]  /*0020*/  S2UR UR4, SR_CTAID.X ;  /* 0x00000000000479c3 */ /* 0x000e220000002500 */
[----:B------:R-:W1:Y:S01]  /*0030*/  LDCU UR5, c[0x0][0x390] ;  /* 0x00007200ff0577ac */ /* 0x000e620008000800 */
[----:B------:R-:W2:Y:S06]  /*0040*/  LDCU.64 UR6, c[0x0][0x358] ;  /* 0x00006b00ff0677ac */ /* 0x000eac0008000a00 */
[----:B------:R-:W0:Y:S02]  /*0050*/  LDC R9, c[0x0][0x360] ;  /* 0x0000d800ff097b82 */ /* 0x000e240000000800 */
[----:B0-----:R-:W-:-:S05]  /*0060*/  IMAD R5, R9, UR4, R4 ;  /* 0x0000000409057c24 */ /* 0x001fca000f8e0204 */
[----:B-1----:R-:W-:-:S13]  /*0070*/  ISETP.GE.AND P0, PT, R5, UR5, PT ;  /* 0x0000000505007c0c */ /* 0x002fda000bf06270 */
[----:B------:R-:W0:Y:S02]  /*0080*/  @!P0 LDC.64 R2, c[0x0][0x380] ;  /* 0x0000e000ff028b82 */ /* 0x000e240000000a00 */
[----:B0-----:R-:W-:-:S06]  /*0090*/  @!P0 IMAD.WIDE R2, R5, 0x4, R2 ;  /* 0x0000000405028825 */ /* 0x001fcc00078e0202 */
[----:B--2---:R-:W2:Y:S01]  /*00a0*/  @!P0 LDG.E R3, desc[UR6][R2.64] ;  /* 0x0000000602038981 */ /* 0x004ea2000c1e1900 */
[----:B------:R-:W0:Y:S01]  /*00b0*/  S2UR UR5, SR_CgaCtaId ;  /* 0x00000000000579c3 */ /* 0x000e220000008800 */
[----:B------:R-:W-:Y:S01]  /*00c0*/  UMOV UR4, 0x400 ;  /* 0x0000040000047882 */ /* 0x000fe20000000000 */
[----:B------:R-:W-:Y:S01]  /*00d0*/  ISETP.GE.U32.AND P1, PT, R9, 0x2, PT ;  /* 0x000000020900780c */ /* 0x000fe20003f26070 */
[----:B0-----:R-:W-:-:S06]  /*00e0*/  ULEA UR4, UR5, UR4, 0x18 ;  /* 0x0000000405047291 */ /* 0x001fcc000f8ec0ff */
[----:B------:R-:W-:-:S05]  /*00f0*/  LEA R0, R4, UR4, 0x2 ;  /* 0x0000000404007c11 */ /* 0x000fca000f8e10ff */
[----:B--2---:R0:W-:Y:S04]  /*0100*/  @!P0 STS [R0], R3 ;  /* 0x0000000300008388 */ /* 0x0041e80000000800 */
[----:B------:R0:W-:Y:S01]  /*0110*/  @P0 STS [R0], RZ ;  /* 0x000000ff00000388 */ /* 0x0001e20000000800 */
[----:B------:R-:W-:Y:S06]  /*0120*/  BAR.SYNC.DEFER_BLOCKING 0x0 ;  /* 0x0000000000007b1d */ /* 0x000fec0000010000 */
[----:B------:R-:W-:Y:S05]  /*0130*/  @!P1 BRA `(.L_x_2) ;  /* 0x0000000000389947 */ /* 0x000fea0003800000 */
[----:B------:R-:W-:-:S05]  /*0140*/  UMOV UR5, 0x1 ;  /* 0x0000000100057882 */ /* 0x000fca0000000000 */
.L_x_3:
[----:B------:R-:W-:Y:S01]  /*0150*/  ISETP.GE.U32.AND P0, PT, R4, UR5, PT ;  /* 0x0000000504007c0c */ /* 0x000fe2000bf06070 */
[----:B------:R-:W-:-:S12]  /*0160*/  IMAD.MOV.U32 R2, RZ, RZ, RZ ;  /* 0x000000ffff027224 */ /* 0x000fd800078e00ff */
[----:B0-----:R-:W-:Y:S01]  /*0170*/  @P0 VIADD R3, R4, -UR5 ;  /* 0x8000000504030c36 */ /* 0x001fe20008000000 */
[----:B------:R-:W-:-:S04]  /*0180*/  USHF.L.U32 UR5, UR5, 0x1, URZ ;  /* 0x0000000105057899 */ /* 0x000fc800080006ff */
[----:B------:R-:W-:-:S05]  /*0190*/  @P0 LEA R3, R3, UR4, 0x2 ;  /* 0x0000000403030c11 */ /* 0x000fca000f8e10ff */
[----:B------:R-:W-:Y:S01]  /*01a0*/  @P0 LDS R2, [R3] ;  /* 0x0000000003020984 */ /* 0x000fe20000000800 */
[----:B------:R-:W-:Y:S01]  /*01b0*/  BAR.SYNC.DEFER_BLOCKING 0x0 ;  /* 0x0000000000007b1d */ /* 0x000fe20000010000 */
[----:B------:R-:W-:-:S05]  /*01c0*/  ISETP.LE.U32.AND P0, PT, R9, UR5, PT ;  /* 0x0000000509007c0c */ /* 0x000fca000bf03070 */
[----:B-1----:R-:W0:Y:S02]  /*01d0*/  LDS R7, [R0] ;  /* 0x0000000000077984 */ /* 0x002e240000000800 */
[----:B0-----:R-:W-:-:S05]  /*01e0*/  IMAD.IADD R7, R7, 0x1, R2 ;  /* 0x0000000107077824 */ /* 0x001fca00078e0202 */
[----:B------:R1:W-:Y:S01]  /*01f0*/  STS [R0], R7 ;  /* 0x0000000700007388 */ /* 0x0003e20000000800 */
[----:B------:R-:W-:Y:S06]  /*0200*/  BAR.SYNC.DEFER_BLOCKING 0x0 ;  /* 0x0000000000007b1d */ /* 0x000fec0000010000 */
[----:B------:R-:W-:Y:S05]  /*0210*/  @!P0 BRA `(.L_x_3) ;  /* 0xfffffffc00cc8947 */ /* 0x000fea000383ffff */
.L_x_2:
[----:B------:R-:W2:Y:S02]  /*0220*/  LDCU UR4, c[0x0][0x390] ;  /* 0x00007200ff0477ac */ /* 0x000ea40008000800 */
[----:B--2---:R-:W-:-:S13]  /*0230*/  ISETP.GE.AND P0, PT, R5, UR4, PT ;  /* 0x0000000405007c0c */ /* 0x004fda000bf06270 */
[----:B------:R-:W-:Y:S05]  /*0240*/  @P0 EXIT ;  /* 0x000000000000094d */ /* 0x000fea0003800000 */
[----:B-1----:R-:W1:Y:S01]  /*0250*/  LDS R7, [R0] ;  /* 0x0000000000077984 */ /* 0x002e620000000800 */
[----:B0-----:R-:W0:Y:S02]  /*0260*/  LDC.64 R2, c[0x0][0x388] ;  /* 0x0000e200ff027b82 */ /* 0x001e240000000a00 */
[----:B0-----:R-:W-:-:S05]  /*0270*/  IMAD.WIDE R2, R5, 0x4, R2 ;  /* 0x0000000405027825 */ /* 0x001fca00078e0202 */
[----:B-1----:R-:W-:Y:S01]  /*0280*/  STG.E desc[UR6][R2.64], R7 ;  /* 0x0000000702007986 */ /* 0x002fe2000c101906 */
[----:B------:R-:W-:Y:S05]  /*0290*/  EXIT ;  /* 0x000000000000794d */ /* 0x000fea0003800000 */
.L_x_4:
        /* <DEDUP_REMOVED lines=14> */
.L_x_8:


//--------------------- .text._Z10maskKernelPiS_ii --------------------------
	.section	.text._Z10maskKernelPiS_ii,"ax",@progbits
	.align	128
        .global         _Z10maskKernelPiS_ii
        .type           _Z10maskKernelPiS_ii,@function
        .size           _Z10maskKernelPiS_ii,(.L_x_9 - _Z10maskKernelPiS_ii)
        .other          _Z10maskKernelPiS_ii,@"STO_CUDA_ENTRY STV_DEFAULT"
_Z10maskKernelPiS_ii:
.text._Z10maskKernelPiS_ii:
        /* <DEDUP_REMOVED lines=9> */
[----:B------:R-:W1:Y:S01]  /*0090*/  LDCU.64 UR4, c[0x0][0x358] ;  /* 0x00006b00ff0477ac */ /* 0x000e620008000a00 */
[----:B------:R-:W2:Y:S06]  /*00a0*/  LDCU UR6, c[0x0][0x390] ;  /* 0x00007200ff0677ac */ /* 0x000eac0008000800 */
[----:B------:R-:W3:Y:S01]  /*00b0*/  LDC.64 R4, c[0x0][0x388] ;  /* 0x0000e200ff047b82 */ /* 0x000ee20000000a00 */
[----:B0-----:R-:W-:-:S06]  /*00c0*/  IMAD.WIDE R2, R7, 0x4, R2 ;  /* 0x0000000407027825 */ /* 0x001fcc00078e0202 */
[----:B-1----:R-:W2:Y:S01]  /*00d0*/  LDG.E R2, desc[UR4][R2.64] ;  /* 0x0000000402027981 */ /* 0x002ea2000c1e1900 */
[----:B---3--:R-:W-:Y:S01]  /*00e0*/  IMAD.WIDE R4, R7, 0x4, R4 ;  /* 0x0000000407047825 */ /* 0x008fe200078e0204 */
[----:B--2---:R-:W-:-:S04]  /*00f0*/  SHF.R.U32.HI R0, RZ, UR6, R2 ;  /* 0x00000006ff007c19 */ /* 0x004fc80008011602 */
[----:B------:R-:W-:-:S05]  /*0100*/  LOP3.LUT R7, R0, 0x1, RZ, 0xc0, !PT ;  /* 0x0000000100077812 */ /* 0x000fca00078ec0ff */
[----:B------:R-:W-:Y:S01]  /*0110*/  STG.E desc[UR4][R4.64], R7 ;  /* 0x0000000704007986 */ /* 0x000fe2000c101904 */
[----:B------:R-:W-:Y:S05]  /*0120*/  EXIT ;  /* 0x000000000000794d */ /* 0x000fea0003800000 */
.L_x_5:
        /* <DEDUP_REMOVED lines=13> */
.L_x_9:


//--------------------- .nv.shared._ZN3cub18CUB_300001_SM_10006detail11EmptyKernelIvEEvv --------------------------
	.section	.nv.shared._ZN3cub18CUB_300001_SM_10006detail11EmptyKernelIvEEvv,"aw",@nobits
	.sectionflags	@""
	.align	16
	.zero		1024


//--------------------- .nv.shared.reserved.0     --------------------------
	.section	.nv.shared.reserved.0,"aw",@nobits
	.weak		__nv_reservedSMEM_offset_0_alias
	.size		__nv_reservedSMEM_offset_0_alias, 0, 64
	.other		__nv_reservedSMEM_offset_0_alias,@"STO_CUDA_RESERVED_SHARED STV_DEFAULT"
__nv_reservedSMEM_offset_0_alias:
	.zero		0
	.zero		64


//--------------------- .nv.global                --------------------------
	.section	.nv.global,"aw",@nobits
.nv.global:
	.type		_ZN30_INTERNAL_b574833c_4_k_cu_main6thrust24THRUST_300001_SM_1000_NS3seqE,@object
	.size		_ZN30_INTERNAL_b574833c_4_k_cu_main6thrust24THRUST_300001_SM_1000_NS3seqE,(_ZN30_INTERNAL_b574833c_4_k_cu_main4cuda3std3__48in_placeE - _ZN30_INTERNAL_b574833c_4_k_cu_main6thrust24THRUST_300001_SM_1000_NS3seqE)
_ZN30_INTERNAL_b574833c_4_k_cu_main6thrust24THRUST_300001_SM_1000_NS3seqE:
	.zero		1
	.type		_ZN30_INTERNAL_b574833c_4_k_cu_main4cuda3std3__48in_placeE,@object
	.size		_ZN30_INTERNAL_b574833c_4_k_cu_main4cuda3std3__48in_placeE,(_ZN30_INTERNAL_b574833c_4_k_cu_main4cuda3std6ranges3__45__cpo4sizeE - _ZN30_INTERNAL_b574833c_4_k_cu_main4cuda3std3__48in_placeE)
_ZN30_INTERNAL_b574833c_4_k_cu_main4cuda3std3__48in_placeE:
	.zero		1
	.type		_ZN30_INTERNAL_b574833c_4_k_cu_main4cuda3std6ranges3__45__cpo4sizeE,@object
	.size		_ZN30_INTERNAL_b574833c_4_k_cu_main4cuda3std6ranges3__45__cpo4sizeE,(_ZN30_INTERNAL_b574833c_4_k_cu_main6thrust24THRUST_300001_SM_1000_NS12placeholders2_3E - _ZN30_INTERNAL_b574833c_4_k_cu_main4cuda3std6ranges3__45__cpo4sizeE)
_ZN30_INTERNAL_b574833c_4_k_cu_main4cuda3std6ranges3__45__cpo4sizeE:
	.zero		1
	.type		_ZN30_INTERNAL_b574833c_4_k_cu_main6thrust24THRUST_300001_SM_1000_NS12placeholders2_3E,@object
	.size		_ZN30_INTERNAL_b574833c_4_k_cu_main6thrust24THRUST_300001_SM_1000_NS12placeholders2_3E,(_ZN30_INTERNAL_b574833c_4_k_cu_main4cuda3std3__45__cpo6cbeginE - _ZN30_INTERNAL_b574833c_4_k_cu_main6thrust24THRUST_300001_SM_1000_NS12placeholders2_3E)
_ZN30_INTERNAL_b574833c_4_k_cu_main6thrust24THRUST_300001_SM_1000_NS12placeholders2_3E:
	.zero		1
	.type		_ZN30_INTERNAL_b574833c_4_k_cu_main4cuda3std3__45__cpo6cbeginE,@object
	.size		_ZN30_INTERNAL_b574833c_4_k_cu_main4cuda3std3__45__cpo6cbeginE,(_ZN30_INTERNAL_b574833c_4_k_cu_main4cuda3std6ranges3__45__cpo6cbeginE - _ZN30_INTERNAL_b574833c_4_k_cu_main4cuda3std3__45__cpo6cbeginE)
_ZN30_INTERNAL_b574833c_4_k_cu_main4cuda3std3__45__cpo6cbeginE:
	.zero		1
	.type		_ZN30_INTERNAL_b574833c_4_k_cu_main4cuda3std6ranges3__45__cpo6cbeginE,@object
	.size		_ZN30_INTERNAL_b574833c_4_k_cu_main4cuda3std6ranges3__45__cpo6cbeginE,(_ZN30_INTERNAL_b574833c_4_k_cu_main6thrust24THRUST_300001_SM_1000_NS12placeholders2_7E - _ZN30_INTERNAL_b574833c_4_k_cu_main4cuda3std6ranges3__45__cpo6cbeginE)
_ZN30_INTERNAL_b574833c_4_k_cu_main4cuda3std6ranges3__45__cpo6cbeginE:
	.zero		1
	.type		_ZN30_INTERNAL_b574833c_4_k_cu_main6thrust24THRUST_300001_SM_1000_NS12placeholders2_7E,@object
	.size		_ZN30_INTERNAL_b574833c_4_k_cu_main6thrust24THRUST_300001_SM_1000_NS12placeholders2_7E,(_ZN30_INTERNAL_b574833c_4_k_cu_main4cuda3std3__45__cpo7crbeginE - _ZN30_INTERNAL_b574833c_4_k_cu_main6thrust24THRUST_300001_SM_1000_NS12placeholders2_7E)
_ZN30_INTERNAL_b574833c_4_k_cu_main6thrust24THRUST_300001_SM_1000_NS12placeholders2_7E:
	.zero		1
	.type		_ZN30_INTERNAL_b574833c_4_k_cu_main4cuda3std3__45__cpo7crbeginE,@object
	.size		_ZN30_INTERNAL_b574833c_4_k_cu_main4cuda3std3__45__cpo7crbeginE,(_ZN30_INTERNAL_b574833c_4_k_cu_main4cuda3std6ranges3__45__cpo4nextE - _ZN30_INTERNAL_b574833c_4_k_cu_main4cuda3std3__45__cpo7crbeginE)
_ZN30_INTERNAL_b574833c_4_k_cu_main4cuda3std3__45__cpo7crbeginE:
	.zero		1
	.type		_ZN30_INTERNAL_b574833c_4_k_cu_main4cuda3std6ranges3__45__cpo4nextE,@object
	.size		_ZN30_INTERNAL_b574833c_4_k_cu_main4cuda3std6ranges3__45__cpo4nextE,(_ZN30_INTERNAL_b574833c_4_k_cu_main4cuda3std6ranges3__45__cpo4swapE - _ZN30_INTERNAL_b574833c_4_k_cu_main4cuda3std6ranges3__45__cpo4nextE)
_ZN30_INTERNAL_b574833c_4_k_cu_main4cuda3std6ranges3__45__cpo4nextE:
	.zero		1
	.type		_ZN30_INTERNAL_b574833c_4_k_cu_main4cuda3std6ranges3__45__cpo4swapE,@object
	.size		_ZN30_INTERNAL_b574833c_4_k_cu_main4cuda3std6ranges3__45__cpo4swapE,(_ZN30_INTERNAL_b574833c_4_k_cu_main6thrust24THRUST_300001_SM_1000_NS8cuda_cub10par_nosyncE - _ZN30_INTERNAL_b574833c_4_k_cu_main4cuda3std6ranges3__45__cpo4swapE)
_ZN30_INTERNAL_b574833c_4_k_cu_main4cuda3std6ranges3__45__cpo4swapE:
	.zero		1
	.type		_ZN30_INTERNAL_b574833c_4_k_cu_main6thrust24THRUST_300001_SM_1000_NS8cuda_cub10par_nosyncE,@object
	.size		_ZN30_INTERNAL_b574833c_4_k_cu_main6thrust24THRUST_300001_SM_1000_NS8cuda_cub10par_nosyncE,(_ZN30_INTERNAL_b574833c_4_k_cu_main6thrust24THRUST_300001_SM_1000_NS12placeholders2_9E - _ZN30_INTERNAL_b574833c_4_k_cu_main6thrust24THRUST_300001_SM_1000_NS8cuda_cub10par_nosyncE)
_ZN30_INTERNAL_b574833c_4_k_cu_main6thrust24THRUST_300001_SM_1000_NS8cuda_cub10par_nosyncE:
	.zero		1
	.type		_ZN30_INTERNAL_b574833c_4_k_cu_main6thrust24THRUST_300001_SM_1000_NS12placeholders2_9E,@object
	.size		_ZN30_INTERNAL_b574833c_4_k_cu_main6thrust24THRUST_300001_SM_1000_NS12placeholders2_9E,(_ZN30_INTERNAL_b574833c_4_k_cu_main4cuda3std3__432_GLOBAL__N__b574833c_4_k_cu_main6ignoreE - _ZN30_INTERNAL_b574833c_4_k_cu_main6thrust24THRUST_300001_SM_1000_NS12placeholders2_9E)
_ZN30_INTERNAL_b574833c_4_k_cu_main6thrust24THRUST_300001_SM_1000_NS12placeholders2_9E:
	.zero		1
	.type		_ZN30_INTERNAL_b574833c_4_k_cu_main4cuda3std3__432_GLOBAL__N__b574833c_4_k_cu_main6ignoreE,@object
	.size		_ZN30_INTERNAL_b574833c_4_k_cu_main4cuda3std3__432_GLOBAL__N__b574833c_4_k_cu_main6ignoreE,(_ZN30_INTERNAL_b574833c_4_k_cu_main4cuda3std6ranges3__45__cpo4dataE - _ZN30_INTERNAL_b574833c_4_k_cu_main4cuda3std3__432_GLOBAL__N__b574833c_4_k_cu_main6ignoreE)
_ZN30_INTERNAL_b574833c_4_k_cu_main4cuda3std3__432_GLOBAL__N__b574833c_4_k_cu_main6ignoreE:
	.zero		1
	.type		_ZN30_INTERNAL_b574833c_4_k_cu_main4cuda3std6ranges3__45__cpo4dataE,@object
	.size		_ZN30_INTERNAL_b574833c_4_k_cu_main4cuda3std6ranges3__45__cpo4dataE,(_ZN30_INTERNAL_b574833c_4_k_cu_main6thrust24THRUST_300001_SM_1000_NS12placeholders2_1E - _ZN30_INTERNAL_b574833c_4_k_cu_main4cuda3std6ranges3__45__cpo4dataE)
_ZN30_INTERNAL_b574833c_4_k_cu_main4cuda3std6ranges3__45__cpo4dataE:
	.zero		1
	.type		_ZN30_INTERNAL_b574833c_4_k_cu_main6thrust24THRUST_300001_SM_1000_NS12placeholders2_1E,@object
	.size		_ZN30_INTERNAL_b574833c_4_k_cu_main6thrust24THRUST_300001_SM_1000_NS12placeholders2_1E,(_ZN30_INTERNAL_b574833c_4_k_cu_main4cuda3std3__45__cpo5beginE - _ZN30_INTERNAL_b574833c_4_k_cu_main6thrust24THRUST_300001_SM_1000_NS12placeholders2_1E)
_ZN30_INTERNAL_b574833c_4_k_cu_main6thrust24THRUST_300001_SM_1000_NS12placeholders2_1E:
	.zero		1
	.type		_ZN30_INTERNAL_b574833c_4_k_cu_main4cuda3std3__45__cpo5beginE,@object
	.size		_ZN30_INTERNAL_b574833c_4_k_cu_main4cuda3std3__45__cpo5beginE,(_ZN30_INTERNAL_b574833c_4_k_cu_main4cuda3std6ranges3__45__cpo5beginE - _ZN30_INTERNAL_b574833c_4_k_cu_main4cuda3std3__45__cpo5beginE)
_ZN30_INTERNAL_b574833c_4_k_cu_main4cuda3std3__45__cpo5beginE:
	.zero		1
	.type		_ZN30_INTERNAL_b574833c_4_k_cu_main4cuda3std6ranges3__45__cpo5beginE,@object
	.size		_ZN30_INTERNAL_b574833c_4_k_cu_main4cuda3std6ranges3__45__cpo5beginE,(_ZN30_INTERNAL_b574833c_4_k_cu_main6thrust24THRUST_300001_SM_1000_NS12placeholders2_5E - _ZN30_INTERNAL_b574833c_4_k_cu_main4cuda3std6ranges3__45__cpo5beginE)
_ZN30_INTERNAL_b574833c_4_k_cu_main4cuda3std6ranges3__45__cpo5beginE:
	.zero		1
	.type		_ZN30_INTERNAL_b574833c_4_k_cu_main6thrust24THRUST_300001_SM_1000_NS12placeholders2_5E,@object
	.size		_ZN30_INTERNAL_b574833c_4_k_cu_main6thrust24THRUST_300001_SM_1000_NS12placeholders2_5E,(_ZN30_INTERNAL_b574833c_4_k_cu_main4cuda3std3__45__cpo6rbeginE - _ZN30_INTERNAL_b574833c_4_k_cu_main6thrust24THRUST_300001_SM_1000_NS12placeholders2_5E)
_ZN30_INTERNAL_b574833c_4_k_cu_main6thrust24THRUST_300001_SM_1000_NS12placeholders2_5E:
	.zero		1
	.type		_ZN30_INTERNAL_b574833c_4_k_cu_main4cuda3std3__45__cpo6rbeginE,@object
	.size		_ZN30_INTERNAL_b574833c_4_k_cu_main4cuda3std3__45__cpo6rbeginE,(_ZN30_INTERNAL_b574833c_4_k_cu_main4cuda3std6ranges3__45__cpo7advanceE - _ZN30_INTERNAL_b574833c_4_k_cu_main4cuda3std3__45__cpo6rbeginE)
_ZN30_INTERNAL_b574833c_4_k_cu_main4cuda3std3__45__cpo6rbeginE:
	.zero		1
	.type		_ZN30_INTERNAL_b574833c_4_k_cu_main4cuda3std6ranges3__45__cpo7advanceE,@object
	.size		_ZN30_INTERNAL_b574833c_4_k_cu_main4cuda3std6ranges3__45__cpo7advanceE,(_ZN30_INTERNAL_b574833c_4_k_cu_main4cuda3std3__47nulloptE - _ZN30_INTERNAL_b574833c_4_k_cu_main4cuda3std6ranges3__45__cpo7advanceE)
_ZN30_INTERNAL_b574833c_4_k_cu_main4cuda3std6ranges3__45__cpo7advanceE:
	.zero		1
	.type		_ZN30_INTERNAL_b574833c_4_k_cu_main4cuda3std3__47nulloptE,@object
	.size		_ZN30_INTERNAL_b574833c_4_k_cu_main4cuda3std3__47nulloptE,(_ZN30_INTERNAL_b574833c_4_k_cu_main4cuda3std6ranges3__45__cpo8distanceE - _ZN30_INTERNAL_b574833c_4_k_cu_main4cuda3std3__47nulloptE)
_ZN30_INTERNAL_b574833c_4_k_cu_main4cuda3std3__47nulloptE:
	.zero		1
	.type		_ZN30_INTERNAL_b574833c_4_k_cu_main4cuda3std6ranges3__45__cpo8distanceE,@object
	.size		_ZN30_INTERNAL_b574833c_4_k_cu_main4cuda3std6ranges3__45__cpo8distanceE,(_ZN30_INTERNAL_b574833c_4_k_cu_main6thrust24THRUST_300001_SM_1000_NS12placeholders3_10E - _ZN30_INTERNAL_b574833c_4_k_cu_main4cuda3std6ranges3__45__cpo8distanceE)
_ZN30_INTERNAL_b574833c_4_k_cu_main4cuda3std6ranges3__45__cpo8distanceE:
	.zero		1
	.type		_ZN30_INTERNAL_b574833c_4_k_cu_main6thrust24THRUST_300001_SM_1000_NS12placeholders3_10E,@object
	.size		_ZN30_INTERNAL_b574833c_4_k_cu_main6thrust24THRUST_300001_SM_1000_NS12placeholders3_10E,(_ZN30_INTERNAL_b574833c_4_k_cu_main4cuda3std3__419piecewise_constructE - _ZN30_INTERNAL_b574833c_4_k_cu_main6thrust24THRUST_300001_SM_1000_NS12placeholders3_10E)
_ZN30_INTERNAL_b574833c_4_k_cu_main6thrust24THRUST_300001_SM_1000_NS12placeholders3_10E:
	.zero		1
	.type		_ZN30_INTERNAL_b574833c_4_k_cu_main4cuda3std3__419piecewise_constructE,@object
	.size		_ZN30_INTERNAL_b574833c_4_k_cu_main4cuda3std3__419piecewise_constructE,(_ZN30_INTERNAL_b574833c_4_k_cu_main4cuda3std6ranges3__45__cpo5cdataE - _ZN30_INTERNAL_b574833c_4_k_cu_main4cuda3std3__419piecewise_constructE)
_ZN30_INTERNAL_b574833c_4_k_cu_main4cuda3std3__419piecewise_constructE:
	.zero		1
	.type		_ZN30_INTERNAL_b574833c_4_k_cu_main4cuda3std6ranges3__45__cpo5cdataE,@object
	.size		_ZN30_INTERNAL_b574833c_4_k_cu_main4cuda3std6ranges3__45__cpo5cdataE,(_ZN30_INTERNAL_b574833c_4_k_cu_main6thrust24THRUST_300001_SM_1000_NS12placeholders2_2E - _ZN30_INTERNAL_b574833c_4_k_cu_main4cuda3std6ranges3__45__cpo5cdataE)
_ZN30_INTERNAL_b574833c_4_k_cu_main4cuda3std6ranges3__45__cpo5cdataE:
	.zero		1
	.type		_ZN30_INTERNAL_b574833c_4_k_cu_main6thrust24THRUST_300001_SM_1000_NS12placeholders2_2E,@object
	.size		_ZN30_INTERNAL_b574833c_4_k_cu_main6thrust24THRUST_300001_SM_1000_NS12placeholders2_2E,(_ZN30_INTERNAL_b574833c_4_k_cu_main4cuda3std3__45__cpo3endE - _ZN30_INTERNAL_b574833c_4_k_cu_main6thrust24THRUST_300001_SM_1000_NS12placeholders2_2E)
_ZN30_INTERNAL_b574833c_4_k_cu_main6thrust24THRUST_300001_SM_1000_NS12placeholders2_2E:
	.zero		1
	.type		_ZN30_INTERNAL_b574833c_4_k_cu_main4cuda3std3__45__cpo3endE,@object
	.size		_ZN30_INTERNAL_b574833c_4_k_cu_main4cuda3std3__45__cpo3endE,(_ZN30_INTERNAL_b574833c_4_k_cu_main4cuda3std6ranges3__45__cpo3endE - _ZN30_INTERNAL_b574833c_4_k_cu_main4cuda3std3__45__cpo3endE)
_ZN30_INTERNAL_b574833c_4_k_cu_main4cuda3std3__45__cpo3endE:
	.zero		1
	.type		_ZN30_INTERNAL_b574833c_4_k_cu_main4cuda3std6ranges3__45__cpo3endE,@object
	.size		_ZN30_INTERNAL_b574833c_4_k_cu_main4cuda3std6ranges3__45__cpo3endE,(_ZN30_INTERNAL_b574833c_4_k_cu_main6thrust24THRUST_300001_SM_1000_NS12placeholders2_6E - _ZN30_INTERNAL_b574833c_4_k_cu_main4cuda3std6ranges3__45__cpo3endE)
_ZN30_INTERNAL_b574833c_4_k_cu_main4cuda3std6ranges3__45__cpo3endE:
	.zero		1
	.type		_ZN30_INTERNAL_b574833c_4_k_cu_main6thrust24THRUST_300001_SM_1000_NS12placeholders2_6E,@object
	.size		_ZN30_INTERNAL_b574833c_4_k_cu_main6thrust24THRUST_300001_SM_1000_NS12placeholders2_6E,(_ZN30_INTERNAL_b574833c_4_k_cu_main4cuda3std3__45__cpo4rendE - _ZN30_INTERNAL_b574833c_4_k_cu_main6thrust24THRUST_300001_SM_1000_NS12placeholders2_6E)
_ZN30_INTERNAL_b574833c_4_k_cu_main6thrust24THRUST_300001_SM_1000_NS12placeholders2_6E:
	.zero		1
	.type		_ZN30_INTERNAL_b574833c_4_k_cu_main4cuda3std3__45__cpo4rendE,@object
	.size		_ZN30_INTERNAL_b574833c_4_k_cu_main4cuda3std3__45__cpo4rendE,(_ZN30_INTERNAL_b574833c_4_k_cu_main4cuda3std6ranges3__45__cpo9iter_swapE - _ZN30_INTERNAL_b574833c_4_k_cu_main4cuda3std3__45__cpo4rendE)
_ZN30_INTERNAL_b574833c_4_k_cu_main4cuda3std3__45__cpo4rendE:
	.zero		1
	.type		_ZN30_INTERNAL_b574833c_4_k_cu_main4cuda3std6ranges3__45__cpo9iter_swapE,@object
	.size		_ZN30_INTERNAL_b574833c_4_k_cu_main4cuda3std6ranges3__45__cpo9iter_swapE,(_ZN30_INTERNAL_b574833c_4_k_cu_main4cuda3std3__48unexpectE - _ZN30_INTERNAL_b574833c_4_k_cu_main4cuda3std6ranges3__45__cpo9iter_swapE)
_ZN30_INTERNAL_b574833c_4_k_cu_main4cuda3std6ranges3__45__cpo9iter_swapE:
	.zero		1
	.type		_ZN30_INTERNAL_b574833c_4_k_cu_main4cuda3std3__48unexpectE,@object
	.size		_ZN30_INTERNAL_b574833c_4_k_cu_main4cuda3std3__48unexpectE,(_ZN30_INTERNAL_b574833c_4_k_cu_main6thrust24THRUST_300001_SM_1000_NS8cuda_cub3parE - _ZN30_INTERNAL_b574833c_4_k_cu_main4cuda3std3__48unexpectE)
_ZN30_INTERNAL_b574833c_4_k_cu_main4cuda3std3__48unexpectE:
	.zero		1
	.type		_ZN30_INTERNAL_b574833c_4_k_cu_main6thrust24THRUST_300001_SM_1000_NS8cuda_cub3parE,@object
	.size		_ZN30_INTERNAL_b574833c_4_k_cu_main6thrust24THRUST_300001_SM_1000_NS8cuda_cub3parE,(_ZN30_INTERNAL_b574833c_4_k_cu_main6thrust24THRUST_300001_SM_1000_NS12placeholders2_4E - _ZN30_INTERNAL_b574833c_4_k_cu_main6thrust24THRUST_300001_SM_1000_NS8cuda_cub3parE)
_ZN30_INTERNAL_b574833c_4_k_cu_main6thrust24THRUST_300001_SM_1000_NS8cuda_cub3parE:
	.zero		1
	.type		_ZN30_INTERNAL_b574833c_4_k_cu_main6thrust24THRUST_300001_SM_1000_NS12placeholders2_4E,@object
	.size		_ZN30_INTERNAL_b574833c_4_k_cu_main6thrust24THRUST_300001_SM_1000_NS12placeholders2_4E,(_ZN30_INTERNAL_b574833c_4_k_cu_main4cuda3std3__45__cpo4cendE - _ZN30_INTERNAL_b574833c_4_k_cu_main6thrust24THRUST_300001_SM_1000_NS12placeholders2_4E)
_ZN30_INTERNAL_b574833c_4_k_cu_main6thrust24THRUST_300001_SM_1000_NS12placeholders2_4E:
	.zero		1
	.type		_ZN30_INTERNAL_b574833c_4_k_cu_main4cuda3std3__45__cpo4cendE,@object
	.size		_ZN30_INTERNAL_b574833c_4_k_cu_main4cuda3std3__45__cpo4cendE,(_ZN30_INTERNAL_b574833c_4_k_cu_main4cuda3std6ranges3__45__cpo4cendE - _ZN30_INTERNAL_b574833c_4_k_cu_main4cuda3std3__45__cpo4cendE)
_ZN30_INTERNAL_b574833c_4_k_cu_main4cuda3std3__45__cpo4cendE:
	.zero		1
	.type		_ZN30_INTERNAL_b574833c_4_k_cu_main4cuda3std6ranges3__45__cpo4cendE,@object
	.size		_ZN30_INTERNAL_b574833c_4_k_cu_main4cuda3std6ranges3__45__cpo4cendE,(_ZN30_INTERNAL_b574833c_4_k_cu_main4cuda3std3__420unreachable_sentinelE - _ZN30_INTERNAL_b574833c_4_k_cu_main4cuda3std6ranges3__45__cpo4cendE)
_ZN30_INTERNAL_b574833c_4_k_cu_main4cuda3std6ranges3__45__cpo4cendE:
	.zero		1
	.type		_ZN30_INTERNAL_b574833c_4_k_cu_main4cuda3std3__420unreachable_sentinelE,@object
	.size		_ZN30_INTERNAL_b574833c_4_k_cu_main4cuda3std3__420unreachable_sentinelE,(_ZN30_INTERNAL_b574833c_4_k_cu_main4cuda3std6ranges3__45__cpo5ssizeE - _ZN30_INTERNAL_b574833c_4_k_cu_main4cuda3std3__420unreachable_sentinelE)
_ZN30_INTERNAL_b574833c_4_k_cu_main4cuda3std3__420unreachable_sentinelE:
	.zero		1
	.type		_ZN30_INTERNAL_b574833c_4_k_cu_main4cuda3std6ranges3__45__cpo5ssizeE,@object
	.size		_ZN30_INTERNAL_b574833c_4_k_cu_main4cuda3std6ranges3__45__cpo5ssizeE,(_ZN30_INTERNAL_b574833c_4_k_cu_main6thrust24THRUST_300001_SM_1000_NS12placeholders2_8E - _ZN30_INTERNAL_b574833c_4_k_cu_main4cuda3std6ranges3__45__cpo5ssizeE)
_ZN30_INTERNAL_b574833c_4_k_cu_main4cuda3std6ranges3__45__cpo5ssizeE:
	.zero		1
	.type		_ZN30_INTERNAL_b574833c_4_k_cu_main6thrust24THRUST_300001_SM_1000_NS12placeholders2_8E,@object
	.size		_ZN30_INTERNAL_b574833c_4_k_cu_main6thrust24THRUST_300001_SM_1000_NS12placeholders2_8E,(_ZN30_INTERNAL_b574833c_4_k_cu_main4cuda3std3__45__cpo5crendE - _ZN30_INTERNAL_b574833c_4_k_cu_main6thrust24THRUST_300001_SM_1000_NS12placeholders2_8E)
_ZN30_INTERNAL_b574833c_4_k_cu_main6thrust24THRUST_300001_SM_1000_NS12placeholders2_8E:
	.zero		1
	.type		_ZN30_INTERNAL_b574833c_4_k_cu_main4cuda3std3__45__cpo5crendE,@object
	.size		_ZN30_INTERNAL_b574833c_4_k_cu_main4cuda3std3__45__cpo5crendE,(_ZN30_INTERNAL_b574833c_4_k_cu_main4cuda3std6ranges3__45__cpo4prevE - _ZN30_INTERNAL_b574833c_4_k_cu_main4cuda3std3__45__cpo5crendE)
_ZN30_INTERNAL_b574833c_4_k_cu_main4cuda3std3__45__cpo5crendE:
	.zero		1
	.type		_ZN30_INTERNAL_b574833c_4_k_cu_main4cuda3std6ranges3__45__cpo4prevE,@object
	.size		_ZN30_INTERNAL_b574833c_4_k_cu_main4cuda3std6ranges3__45__cpo4prevE,(_ZN30_INTERNAL_b574833c_4_k_cu_main4cuda3std6ranges3__45__cpo9iter_moveE - _ZN30_INTERNAL_b574833c_4_k_cu_main4cuda3std6ranges3__45__cpo4prevE)
_ZN30_INTERNAL_b574833c_4_k_cu_main4cuda3std6ranges3__45__cpo4prevE:
	.zero		1
	.type		_ZN30_INTERNAL_b574833c_4_k_cu_main4cuda3std6ranges3__45__cpo9iter_moveE,@object
	.size		_ZN30_INTERNAL_b574833c_4_k_cu_main4cuda3std6ranges3__45__cpo9iter_moveE,(_ZN30_INTERNAL_b574833c_4_k_cu_main6thrust24THRUST_300001_SM_1000_NS6system6detail10sequential3seqE - _ZN30_INTERNAL_b574833c_4_k_cu_main4cuda3std6ranges3__45__cpo9iter_moveE)
_ZN30_INTERNAL_b574833c_4_k_cu_main4cuda3std6ranges3__45__cpo9iter_moveE:
	.zero		1
	.type		_ZN30_INTERNAL_b574833c_4_k_cu_main6thrust24THRUST_300001_SM_1000_NS6system6detail10sequential3seqE,@object
	.size		_ZN30_INTERNAL_b574833c_4_k_cu_main6thrust24THRUST_300001_SM_1000_NS6system6detail10sequential3seqE,(.L_31 - _ZN30_INTERNAL_b574833c_4_k_cu_main6thrust24THRUST_300001_SM_1000_NS6system6detail10sequential3seqE)
_ZN30_INTERNAL_b574833c_4_k_cu_main6thrust24THRUST_300001_SM_1000_NS6system6detail10sequential3seqE:
	.zero		1
.L_31:


//--------------------- .nv.shared._Z13KernelScatterPiS_S_S_ii --------------------------
	.section	.nv.shared._Z13KernelScatterPiS_S_S_ii,"aw",@nobits
	.sectionflags	@""
	.align	16
	.zero		1024


//--------------------- .nv.shared._Z17computeScanKernelPiS_i --------------------------
	.section	.nv.shared._Z17computeScanKernelPiS_i,"aw",@nobits
	.sectionflags	@""
	.align	16
	.zero		1024


//--------------------- .nv.shared._Z10maskKernelPiS_ii --------------------------
	.section	.nv.shared._Z10maskKernelPiS_ii,"aw",@nobits
	.sectionflags	@""
	.align	16
	.zero		1024


//--------------------- .nv.constant0._ZN3cub18CUB_300001_SM_10006detail11EmptyKernelIvEEvv --------------------------
	.section	.nv.constant0._ZN3cub18CUB_300001_SM_10006detail11EmptyKernelIvEEvv,"a",@progbits
	.sectionflags	@""
	.align	4
.nv.constant0._ZN3cub18CUB_300001_SM_10006detail11EmptyKernelIvEEvv:
	.zero		896


//--------------------- .nv.constant0._Z13KernelScatterPiS_S_S_ii --------------------------
	.section	.nv.constant0._Z13KernelScatterPiS_S_S_ii,"a",@progbits
	.sectionflags	@""
	.align	4
.nv.constant0._Z13KernelScatterPiS_S_S_ii:
	.zero		936


//--------------------- .nv.constant0._Z17computeScanKernelPiS_i --------------------------
	.section	.nv.constant0._Z17computeScanKernelPiS_i,"a",@progbits
	.sectionflags	@""
	.align	4
.nv.constant0._Z17computeScanKernelPiS_i:
	.zero		916


//--------------------- .nv.constant0._Z10maskKernelPiS_ii --------------------------
	.section	.nv.constant0._Z10maskKernelPiS_ii,"a",@progbits
	.sectionflags	@""
	.align	4
.nv.constant0._Z10maskKernelPiS_ii:
	.zero		920


//--------------------- SYMBOLS --------------------------

	.type		.nv.reservedSmem.offset0,@object
	.size		.nv.reservedSmem.offset0,0x4
	.type		.nv.reservedSmem.cap,@object
	.size		.nv.reservedSmem.cap,0x4
